//
// Generated by NVIDIA NVVM Compiler
//
// Compiler Build ID: CL-36424714
// Cuda compilation tools, release 13.0, V13.0.88
// Based on NVVM 20.0.0
//

.version 9.0
.target sm_100
.address_size 64

	// .globl	_Z18what_is_my_id_2d_APjS_S_S_S_S_S_S_S_S_

.visible .entry _Z18what_is_my_id_2d_APjS_S_S_S_S_S_S_S_S_(
	.param .u64 .ptr .align 1 _Z18what_is_my_id_2d_APjS_S_S_S_S_S_S_S_S__param_0,
	.param .u64 .ptr .align 1 _Z18what_is_my_id_2d_APjS_S_S_S_S_S_S_S_S__param_1,
	.param .u64 .ptr .align 1 _Z18what_is_my_id_2d_APjS_S_S_S_S_S_S_S_S__param_2,
	.param .u64 .ptr .align 1 _Z18what_is_my_id_2d_APjS_S_S_S_S_S_S_S_S__param_3,
	.param .u64 .ptr .align 1 _Z18what_is_my_id_2d_APjS_S_S_S_S_S_S_S_S__param_4,
	.param .u64 .ptr .align 1 _Z18what_is_my_id_2d_APjS_S_S_S_S_S_S_S_S__param_5,
	.param .u64 .ptr .align 1 _Z18what_is_my_id_2d_APjS_S_S_S_S_S_S_S_S__param_6,
	.param .u64 .ptr .align 1 _Z18what_is_my_id_2d_APjS_S_S_S_S_S_S_S_S__param_7,
	.param .u64 .ptr .align 1 _Z18what_is_my_id_2d_APjS_S_S_S_S_S_S_S_S__param_8,
	.param .u64 .ptr .align 1 _Z18what_is_my_id_2d_APjS_S_S_S_S_S_S_S_S__param_9
)
{
	.reg .b32 	%r<13>;
	.reg .b64 	%rd<32>;

	ld.param.u64 	%rd1, [_Z18what_is_my_id_2d_APjS_S_S_S_S_S_S_S_S__param_0];
	ld.param.u64 	%rd2, [_Z18what_is_my_id_2d_APjS_S_S_S_S_S_S_S_S__param_1];
	ld.param.u64 	%rd3, [_Z18what_is_my_id_2d_APjS_S_S_S_S_S_S_S_S__param_2];
	ld.param.u64 	%rd4, [_Z18what_is_my_id_2d_APjS_S_S_S_S_S_S_S_S__param_3];
	ld.param.u64 	%rd5, [_Z18what_is_my_id_2d_APjS_S_S_S_S_S_S_S_S__param_4];
	ld.param.u64 	%rd6, [_Z18what_is_my_id_2d_APjS_S_S_S_S_S_S_S_S__param_5];
	ld.param.u64 	%rd7, [_Z18what_is_my_id_2d_APjS_S_S_S_S_S_S_S_S__param_6];
	ld.param.u64 	%rd8, [_Z18what_is_my_id_2d_APjS_S_S_S_S_S_S_S_S__param_7];
	ld.param.u64 	%rd9, [_Z18what_is_my_id_2d_APjS_S_S_S_S_S_S_S_S__param_8];
	ld.param.u64 	%rd10, [_Z18what_is_my_id_2d_APjS_S_S_S_S_S_S_S_S__param_9];
	cvta.to.global.u64 	%rd11, %rd10;
	cvta.to.global.u64 	%rd12, %rd9;
	cvta.to.global.u64 	%rd13, %rd8;
	cvta.to.global.u64 	%rd14, %rd7;
	cvta.to.global.u64 	%rd15, %rd6;
	cvta.to.global.u64 	%rd16, %rd5;
	cvta.to.global.u64 	%rd17, %rd4;
	cvta.to.global.u64 	%rd18, %rd3;
	cvta.to.global.u64 	%rd19, %rd2;
	cvta.to.global.u64 	%rd20, %rd1;
	mov.u32 	%r1, %ctaid.x;
	mov.u32 	%r2, %ntid.x;
	mov.u32 	%r3, %tid.x;
	mad.lo.s32 	%r4, %r1, %r2, %r3;
	mov.u32 	%r5, %ctaid.y;
	mov.u32 	%r6, %ntid.y;
	mov.u32 	%r7, %tid.y;
	mad.lo.s32 	%r8, %r5, %r6, %r7;
	mov.u32 	%r9, %nctaid.x;
	mul.lo.s32 	%r10, %r9, %r2;
	mad.lo.s32 	%r11, %r10, %r8, %r4;
	mul.wide.u32 	%rd21, %r11, 4;
	add.s64 	%rd22, %rd20, %rd21;
	st.global.u32 	[%rd22], %r1;
	add.s64 	%rd23, %rd19, %rd21;
	st.global.u32 	[%rd23], %r5;
	add.s64 	%rd24, %rd18, %rd21;
	st.global.u32 	[%rd24], %r3;
	add.s64 	%rd25, %rd17, %rd21;
	st.global.u32 	[%rd25], %r11;
	add.s64 	%rd26, %rd16, %rd21;
	st.global.u32 	[%rd26], %r4;
	add.s64 	%rd27, %rd15, %rd21;
	st.global.u32 	[%rd27], %r8;
	add.s64 	%rd28, %rd14, %rd21;
	st.global.u32 	[%rd28], %r9;
	add.s64 	%rd29, %rd13, %rd21;
	st.global.u32 	[%rd29], %r2;
	mov.u32 	%r12, %nctaid.y;
	add.s64 	%rd30, %rd12, %rd21;
	st.global.u32 	[%rd30], %r12;
	add.s64 	%rd31, %rd11, %rd21;
	st.global.u32 	[%rd31], %r6;
	ret;

}


// ===== COMPILED SASS (sm_100) =====

	.target	sm_100

	.elftype	@"ET_EXEC"


//--------------------- .note.nv.tkinfo           --------------------------
	.section	.note.nv.tkinfo,"",@"SHT_NOTE"
	.sectionflags	@"SHF_NOTE_NV_TKINFO"
	.tkinfo
        /*0018*/ 	.word	0x00000002
        /*0030*/ 	.string	""
        /*0030*/ 	.string	"ptxas"
        /*0030*/ 	.string	"Cuda compilation tools, release 13.0, V13.0.88"
        /*0030*/ 	.string	"Build cuda_13.0.r13.0/compiler.36424714_0"
        /*0030*/ 	.string	"-arch sm_100 -m 64 "



//--------------------- .note.nv.cuinfo           --------------------------
	.section	.note.nv.cuinfo,"",@"SHT_NOTE"
	.sectionflags	@"SHF_NOTE_NV_CUINFO"
        /*0018*/ 	.short	0x0002
        /*001a*/ 	.short	0x0064
        /*001c*/ 	.short	0x0082
	.zero		2


//--------------------- .nv.info                  --------------------------
	.section	.nv.info,"",@"SHT_CUDA_INFO"
	.align	4


	//----- nvinfo : EIATTR_REGCOUNT
	.align		4
        /*0000*/ 	.byte	0x04, 0x2f
        /*0002*/ 	.short	(.L_1 - .L_0)
	.align		4
.L_0:
        /*0004*/ 	.word	index@(_Z18what_is_my_id_2d_APjS_S_S_S_S_S_S_S_S_)
        /*0008*/ 	.word	0x00000020


	//----- nvinfo : EIATTR_FRAME_SIZE
	.align		4
.L_1:
        /*000c*/ 	.byte	0x04, 0x11
        /*000e*/ 	.short	(.L_3 - .L_2)
	.align		4
.L_2:
        /*0010*/ 	.word	index@(_Z18what_is_my_id_2d_APjS_S_S_S_S_S_S_S_S_)
        /*0014*/ 	.word	0x00000000


	//----- nvinfo : EIATTR_MIN_STACK_SIZE
	.align		4
.L_3:
        /*0018*/ 	.byte	0x04, 0x12
        /*001a*/ 	.short	(.L_5 - .L_4)
	.align		4
.L_4:
        /*001c*/ 	.word	index@(_Z18what_is_my_id_2d_APjS_S_S_S_S_S_S_S_S_)
        /*0020*/ 	.word	0x00000000
.L_5:


//--------------------- .nv.compat                --------------------------
	.section	.nv.compat,"",@"SHT_CUDA_COMPAT_INFO"
	.align	4
        /*0000*/ 	.byte	0x02, 0x09, 0x00, 0x00, 0x02, 0x02, 0x01, 0x00, 0x02, 0x05, 0x05, 0x00, 0x03, 0x07, 0x01, 0x01
        /*0010*/ 	.byte	0x02, 0x03, 0x00, 0x00, 0x02, 0x06, 0x01, 0x00, 0x04, 0x0b, 0x08, 0x00, 0x09, 0x00, 0x00, 0x00
        /*0020*/ 	.byte	0x00, 0x00, 0x00, 0x00


//--------------------- .nv.info._Z18what_is_my_id_2d_APjS_S_S_S_S_S_S_S_S_ --------------------------
	.section	.nv.info._Z18what_is_my_id_2d_APjS_S_S_S_S_S_S_S_S_,"",@"SHT_CUDA_INFO"
	.sectionflags	@""
	.align	4


	//----- nvinfo : EIATTR_CUDA_API_VERSION
	.align		4
        /*0000*/ 	.byte	0x04, 0x37
        /*0002*/ 	.short	(.L_7 - .L_6)
.L_6:
        /*0004*/ 	.word	0x00000082


	//----- nvinfo : EIATTR_KPARAM_INFO
	.align		4
.L_7:
        /*0008*/ 	.byte	0x04, 0x17
        /*000a*/ 	.short	(.L_9 - .L_8)
.L_8:
        /*000c*/ 	.word	0x00000000
        /*0010*/ 	.short	0x0009
        /*0012*/ 	.short	0x0048
        /*0014*/ 	.byte	0x00, 0xf5, 0x21, 0x00


	//----- nvinfo : EIATTR_KPARAM_INFO
	.align		4
.L_9:
        /*0018*/ 	.byte	0x04, 0x17
        /*001a*/ 	.short	(.L_11 - .L_10)
.L_10:
        /*001c*/ 	.word	0x00000000
        /*0020*/ 	.short	0x0008
        /*0022*/ 	.short	0x0040
        /*0024*/ 	.byte	0x00, 0xf5, 0x21, 0x00


	//----- nvinfo : EIATTR_KPARAM_INFO
	.align		4
.L_11:
        /*0028*/ 	.byte	0x04, 0x17
        /*002a*/ 	.short	(.L_13 - .L_12)
.L_12:
        /*002c*/ 	.word	0x00000000
        /*0030*/ 	.short	0x0007
        /*0032*/ 	.short	0x0038
        /*0034*/ 	.byte	0x00, 0xf5, 0x21, 0x00


	//----- nvinfo : EIATTR_KPARAM_INFO
	.align		4
.L_13:
        /*0038*/ 	.byte	0x04, 0x17
        /*003a*/ 	.short	(.L_15 - .L_14)
.L_14:
        /*003c*/ 	.word	0x00000000
        /*0040*/ 	.short	0x0006
        /*0042*/ 	.short	0x0030
        /*0044*/ 	.byte	0x00, 0xf5, 0x21, 0x00


	//----- nvinfo : EIATTR_KPARAM_INFO
	.align		4
.L_15:
        /*0048*/ 	.byte	0x04, 0x17
        /*004a*/ 	.short	(.L_17 - .L_16)
.L_16:
        /*004c*/ 	.word	0x00000000
        /*0050*/ 	.short	0x0005
        /*0052*/ 	.short	0x0028
        /*0054*/ 	.byte	0x00, 0xf5, 0x21, 0x00


	//----- nvinfo : EIATTR_KPARAM_INFO
	.align		4
.L_17:
        /*0058*/ 	.byte	0x04, 0x17
        /*005a*/ 	.short	(.L_19 - .L_18)
.L_18:
        /*005c*/ 	.word	0x00000000
        /*0060*/ 	.short	0x0004
        /*0062*/ 	.short	0x0020
        /*0064*/ 	.byte	0x00, 0xf5, 0x21, 0x00


	//----- nvinfo : EIATTR_KPARAM_INFO
	.align		4
.L_19:
        /*0068*/ 	.byte	0x04, 0x17
        /*006a*/ 	.short	(.L_21 - .L_20)
.L_20:
        /*006c*/ 	.word	0x00000000
        /*0070*/ 	.short	0x0003
        /*0072*/ 	.short	0x0018
        /*0074*/ 	.byte	0x00, 0xf5, 0x21, 0x00


	//----- nvinfo : EIATTR_KPARAM_INFO
	.align		4
.L_21:
        /*0078*/ 	.byte	0x04, 0x17
        /*007a*/ 	.short	(.L_23 - .L_22)
.L_22:
        /*007c*/ 	.word	0x00000000
        /*0080*/ 	.short	0x0002
        /*0082*/ 	.short	0x0010
        /*0084*/ 	.byte	0x00, 0xf5, 0x21, 0x00


	//----- nvinfo : EIATTR_KPARAM_INFO
	.align		4
.L_23:
        /*0088*/ 	.byte	0x04, 0x17
        /*008a*/ 	.short	(.L_25 - .L_24)
.L_24:
        /*008c*/ 	.word	0x00000000
        /*0090*/ 	.short	0x0001
        /*0092*/ 	.short	0x0008
        /*0094*/ 	.byte	0x00, 0xf5, 0x21, 0x00


	//----- nvinfo : EIATTR_KPARAM_INFO
	.align		4
.L_25:
        /*0098*/ 	.byte	0x04, 0x17
        /*009a*/ 	.short	(.L_27 - .L_26)
.L_26:
        /*009c*/ 	.word	0x00000000
        /*00a0*/ 	.short	0x0000
        /*00a2*/ 	.short	0x0000
        /*00a4*/ 	.byte	0x00, 0xf5, 0x21, 0x00


	//----- nvinfo : EIATTR_SPARSE_MMA_MASK
	.align		4
.L_27:
        /*00a8*/ 	.byte	0x03, 0x50
        /*00aa*/ 	.short	0x0000


	//----- nvinfo : EIATTR_MAXREG_COUNT
	.align		4
        /*00ac*/ 	.byte	0x03, 0x1b
        /*00ae*/ 	.short	0x00ff


	//----- nvinfo : EIATTR_MERCURY_ISA_VERSION
	.align		4
        /*00b0*/ 	.byte	0x03, 0x5f
        /*00b2*/ 	.short	0x0101


	//----- nvinfo : EIATTR_VRC_CTA_INIT_COUNT
	.align		4
        /*00b4*/ 	.byte	0x02, 0x4a
	.zero		1
	.zero		1


	//----- nvinfo : EIATTR_EXIT_INSTR_OFFSETS
	.align		4
        /*00b8*/ 	.byte	0x04, 0x1c
        /*00ba*/ 	.short	(.L_29 - .L_28)


	//   ....[0]....
.L_28:
        /*00bc*/ 	.word	0x000002c0


	//----- nvinfo : EIATTR_CBANK_PARAM_SIZE
	.align		4
.L_29:
        /*00c0*/ 	.byte	0x03, 0x19
        /*00c2*/ 	.short	0x0050


	//----- nvinfo : EIATTR_PARAM_CBANK
	.align		4
        /*00c4*/ 	.byte	0x04, 0x0a
        /*00c6*/ 	.short	(.L_31 - .L_30)
	.align		4
.L_30:
        /*00c8*/ 	.word	index@(.nv.constant0._Z18what_is_my_id_2d_APjS_S_S_S_S_S_S_S_S_)
        /*00cc*/ 	.short	0x0380
        /*00ce*/ 	.short	0x0050


	//----- nvinfo : EIATTR_SW_WAR
	.align		4
.L_31:
        /*00d0*/ 	.byte	0x04, 0x36
        /*00d2*/ 	.short	(.L_33 - .L_32)
.L_32:
        /*00d4*/ 	.word	0x00000008
.L_33:


//--------------------- .nv.callgraph             --------------------------
	.section	.nv.callgraph,"",@"SHT_CUDA_CALLGRAPH"
	.align	4
	.sectionentsize	8
	.align		4
        /*0000*/ 	.word	0x00000000
	.align		4
        /*0004*/ 	.word	0xffffffff
	.align		4
        /*0008*/ 	.word	0x00000000
	.align		4
        /*000c*/ 	.word	0xfffffffe
	.align		4
        /*0010*/ 	.word	0x00000000
	.align		4
        /*0014*/ 	.word	0xfffffffd
	.align		4
        /*0018*/ 	.word	0x00000000
	.align		4
        /*001c*/ 	.word	0xfffffffc


//--------------------- .text._Z18what_is_my_id_2d_APjS_S_S_S_S_S_S_S_S_ --------------------------
	.section	.text._Z18what_is_my_id_2d_APjS_S_S_S_S_S_S_S_S_,"ax",@progbits
	.align	128
        .global         _Z18what_is_my_id_2d_APjS_S_S_S_S_S_S_S_S_
        .type           _Z18what_is_my_id_2d_APjS_S_S_S_S_S_S_S_S_,@function
        .size           _Z18what_is_my_id_2d_APjS_S_S_S_S_S_S_S_S_,(.L_x_1 - _Z18what_is_my_id_2d_APjS_S_S_S_S_S_S_S_S_)
        .other          _Z18what_is_my_id_2d_APjS_S_S_S_S_S_S_S_S_,@"STO_CUDA_ENTRY STV_DEFAULT"
_Z18what_is_my_id_2d_APjS_S_S_S_S_S_S_S_S_:
.text._Z18what_is_my_id_2d_APjS_S_S_S_S_S_S_S_S_:
[----:B------:R-:W-:Y:S01]  /*0000*/  LDC R1, c[0x0][0x37c] ;  /* 0x0000df00ff017b82 */ /* 0x000fe20000000800 */
[----:B------:R-:W0:Y:S07]  /*0010*/  S2R R17, SR_CTAID.Y ;  /* 0x0000000000117919 */ /* 0x000e2e0000002600 */
[----:B------:R-:W1:Y:S01]  /*0020*/  LDC R3, c[0x0][0x360] ;  /* 0x0000d800ff037b82 */ /* 0x000e620000000800 */
[----:B------:R-:W2:Y:S01]  /*0030*/  LDCU.64 UR4, c[0x0][0x358] ;  /* 0x00006b00ff0477ac */ /* 0x000ea20008000a00 */
[----:B------:R-:W1:Y:S01]  /*0040*/  S2R R25, SR_CTAID.X ;  /* 0x0000000000197919 */ /* 0x000e620000002500 */
[----:B------:R-:W1:Y:S05]  /*0050*/  S2R R7, SR_TID.X ;  /* 0x0000000000077919 */ /* 0x000e6a0000002100 */
[----:B------:R-:W0:Y:S01]  /*0060*/  LDC R0, c[0x0][0x364] ;  /* 0x0000d900ff007b82 */ /* 0x000e220000000800 */
[----:B------:R-:W0:Y:S07]  /*0070*/  S2R R5, SR_TID.Y ;  /* 0x0000000000057919 */ /* 0x000e2e0000002200 */
[----:B------:R-:W3:Y:S08]  /*0080*/  LDC R4, c[0x0][0x370] ;  /* 0x0000dc00ff047b82 */ /* 0x000ef00000000800 */
[----:B------:R-:W4:Y:S08]  /*0090*/  LDC.64 R14, c[0x0][0x380] ;  /* 0x0000e000ff0e7b82 */ /* 0x000f300000000a00 */
[----:B------:R-:W5:Y:S01]  /*00a0*/  LDC.64 R12, c[0x0][0x388] ;  /* 0x0000e200ff0c7b82 */ /* 0x000f620000000a00 */
[----:B-1----:R-:W-:-:S07]  /*00b0*/  IMAD R24, R25, R3, R7 ;  /* 0x0000000319187224 */ /* 0x002fce00078e0207 */
[----:B------:R-:W1:Y:S01]  /*00c0*/  LDC.64 R22, c[0x0][0x390] ;  /* 0x0000e400ff167b82 */ /* 0x000e620000000a00 */
[----:B---3--:R-:W-:Y:S02]  /*00d0*/  IMAD R6, R3, R4, RZ ;  /* 0x0000000403067224 */ /* 0x008fe400078e02ff */
[----:B0-----:R-:W-:-:S04]  /*00e0*/  IMAD R5, R17, R0, R5 ;  /* 0x0000000011057224 */ /* 0x001fc800078e0205 */
[----:B------:R-:W-:Y:S01]  /*00f0*/  IMAD R6, R5, R6, R24 ;  /* 0x0000000605067224 */ /* 0x000fe200078e0218 */
[----:B------:R-:W0:Y:S03]  /*0100*/  LDC.64 R8, c[0x0][0x398] ;  /* 0x0000e600ff087b82 */ /* 0x000e260000000a00 */
[----:B----4-:R-:W-:-:S04]  /*0110*/  IMAD.WIDE.U32 R26, R6, 0x4, R14 ;  /* 0x00000004061a7825 */ /* 0x010fc800078e000e */
[C---:B-----5:R-:W-:Y:S01]  /*0120*/  IMAD.WIDE.U32 R28, R6.reuse, 0x4, R12 ;  /* 0x00000004061c7825 */ /* 0x060fe200078e000c */
[----:B------:R-:W3:Y:S01]  /*0130*/  LDC.64 R10, c[0x0][0x3a0] ;  /* 0x0000e800ff0a7b82 */ /* 0x000ee20000000a00 */
[----:B--2---:R-:W-:Y:S04]  /*0140*/  STG.E desc[UR4][R26.64], R25 ;  /* 0x000000191a007986 */ /* 0x004fe8000c101904 */
[----:B------:R2:W-:Y:S01]  /*0150*/  STG.E desc[UR4][R28.64], R17 ;  /* 0x000000111c007986 */ /* 0x0005e2000c101904 */
[C---:B-1----:R-:W-:Y:S02]  /*0160*/  IMAD.WIDE.U32 R22, R6.reuse, 0x4, R22 ;  /* 0x0000000406167825 */ /* 0x042fe400078e0016 */
[----:B------:R-:W1:Y:S03]  /*0170*/  LDC.64 R12, c[0x0][0x3a8] ;  /* 0x0000ea00ff0c7b82 */ /* 0x000e660000000a00 */
[----:B------:R-:W-:Y:S01]  /*0180*/  STG.E desc[UR4][R22.64], R7 ;  /* 0x0000000716007986 */ /* 0x000fe2000c101904 */
[----:B0-----:R-:W-:-:S04]  /*0190*/  IMAD.WIDE.U32 R8, R6, 0x4, R8 ;  /* 0x0000000406087825 */ /* 0x001fc800078e0008 */
[----:B------:R-:W0:Y:S01]  /*01a0*/  LDC.64 R14, c[0x0][0x3b0] ;  /* 0x0000ec00ff0e7b82 */ /* 0x000e220000000a00 */
[----:B------:R-:W-:Y:S07]  /*01b0*/  STG.E desc[UR4][R8.64], R6 ;  /* 0x0000000608007986 */ /* 0x000fee000c101904 */
[----:B--2---:R-:W2:Y:S01]  /*01c0*/  LDC.64 R16, c[0x0][0x3b8] ;  /* 0x0000ee00ff107b82 */ /* 0x004ea20000000a00 */
[----:B---3--:R-:W-:-:S05]  /*01d0*/  IMAD.WIDE.U32 R10, R6, 0x4, R10 ;  /* 0x00000004060a7825 */ /* 0x008fca00078e000a */
[----:B------:R-:W-:Y:S02]  /*01e0*/  STG.E desc[UR4][R10.64], R24 ;  /* 0x000000180a007986 */ /* 0x000fe4000c101904 */
[----:B------:R-:W3:Y:S01]  /*01f0*/  LDC.64 R18, c[0x0][0x3c0] ;  /* 0x0000f000ff127b82 */ /* 0x000ee20000000a00 */
[----:B-1----:R-:W-:-:S05]  /*0200*/  IMAD.WIDE.U32 R12, R6, 0x4, R12 ;  /* 0x00000004060c7825 */ /* 0x002fca00078e000c */
[----:B------:R-:W-:Y:S02]  /*0210*/  STG.E desc[UR4][R12.64], R5 ;  /* 0x000000050c007986 */ /* 0x000fe4000c101904 */
[----:B------:R-:W1:Y:S01]  /*0220*/  LDC.64 R20, c[0x0][0x3c8] ;  /* 0x0000f200ff147b82 */ /* 0x000e620000000a00 */
[----:B0-----:R-:W-:-:S05]  /*0230*/  IMAD.WIDE.U32 R14, R6, 0x4, R14 ;  /* 0x00000004060e7825 */ /* 0x001fca00078e000e */
[----:B------:R-:W-:Y:S02]  /*0240*/  STG.E desc[UR4][R14.64], R4 ;  /* 0x000000040e007986 */ /* 0x000fe4000c101904 */
[----:B------:R-:W0:Y:S01]  /*0250*/  LDC R2, c[0x0][0x374] ;  /* 0x0000dd00ff027b82 */ /* 0x000e220000000800 */
[----:B--2---:R-:W-:-:S05]  /*0260*/  IMAD.WIDE.U32 R16, R6, 0x4, R16 ;  /* 0x0000000406107825 */ /* 0x004fca00078e0010 */
[----:B------:R-:W-:Y:S01]  /*0270*/  STG.E desc[UR4][R16.64], R3 ;  /* 0x0000000310007986 */ /* 0x000fe2000c101904 */
[----:B---3--:R-:W-:-:S04]  /*0280*/  IMAD.WIDE.U32 R18, R6, 0x4, R18 ;  /* 0x0000000406127825 */ /* 0x008fc800078e0012 */
[----:B-1----:R-:W-:Y:S01]  /*0290*/  IMAD.WIDE.U32 R20, R6, 0x4, R20 ;  /* 0x0000000406147825 */ /* 0x002fe200078e0014 */
[----:B0-----:R-:W-:Y:S04]  /*02a0*/  STG.E desc[UR4][R18.64], R2 ;  /* 0x0000000212007986 */ /* 0x001fe8000c101904 */
[----:B------:R-:W-:Y:S01]  /*02b0*/  STG.E desc[UR4][R20.64], R0 ;  /* 0x0000000014007986 */ /* 0x000fe2000c101904 */
[----:B------:R-:W-:Y:S05]  /*02c0*/  EXIT ;  /* 0x000000000000794d */ /* 0x000fea0003800000 */
.L_x_0:
[----:B------:R-:W-:-:S00]  /*02d0*/  BRA `(.L_x_0) ;  /* 0xfffffffc00fc7947 */ /* 0x000fc0000383ffff */
[----:B------:R-:W-:-:S00]  /*02e0*/  NOP ;  /* 0x0000000000007918 */ /* 0x000fc00000000000 */
        /* <DEDUP_REMOVED lines=9> */
.L_x_1:


//--------------------- .nv.shared.reserved.0     --------------------------
	.section	.nv.shared.reserved.0,"aw",@nobits
	.weak		__nv_reservedSMEM_offset_0_alias
	.size		__nv_reservedSMEM_offset_0_alias, 0, 64
	.other		__nv_reservedSMEM_offset_0_alias,@"STO_CUDA_RESERVED_SHARED STV_DEFAULT"
__nv_reservedSMEM_offset_0_alias:
	.zero		0
	.zero		64


//--------------------- .nv.constant0._Z18what_is_my_id_2d_APjS_S_S_S_S_S_S_S_S_ --------------------------
	.section	.nv.constant0._Z18what_is_my_id_2d_APjS_S_S_S_S_S_S_S_S_,"a",@progbits
	.sectionflags	@""
	.align	4
.nv.constant0._Z18what_is_my_id_2d_APjS_S_S_S_S_S_S_S_S_:
	.zero		976


//--------------------- SYMBOLS --------------------------

	.type		.nv.reservedSmem.offset0,@object
	.size		.nv.reservedSmem.offset0,0x4
